//
// Generated by NVIDIA NVVM Compiler
//
// Compiler Build ID: CL-36424714
// Cuda compilation tools, release 13.0, V13.0.88
// Based on NVVM 20.0.0
//

.version 9.0
.target sm_100
.address_size 64

	// .globl	_Z9sumMatrixPfS_S_ii

.visible .entry _Z9sumMatrixPfS_S_ii(
	.param .u64 .ptr .align 1 _Z9sumMatrixPfS_S_ii_param_0,
	.param .u64 .ptr .align 1 _Z9sumMatrixPfS_S_ii_param_1,
	.param .u64 .ptr .align 1 _Z9sumMatrixPfS_S_ii_param_2,
	.param .u32 _Z9sumMatrixPfS_S_ii_param_3,
	.param .u32 _Z9sumMatrixPfS_S_ii_param_4
)
{
	.reg .pred 	%p<4>;
	.reg .b32 	%r<14>;
	.reg .b32 	%f<4>;
	.reg .b64 	%rd<11>;

	ld.param.u64 	%rd1, [_Z9sumMatrixPfS_S_ii_param_0];
	ld.param.u64 	%rd2, [_Z9sumMatrixPfS_S_ii_param_1];
	ld.param.u64 	%rd3, [_Z9sumMatrixPfS_S_ii_param_2];
	ld.param.u32 	%r2, [_Z9sumMatrixPfS_S_ii_param_3];
	ld.param.u32 	%r3, [_Z9sumMatrixPfS_S_ii_param_4];
	mov.u32 	%r5, %tid.x;
	mov.u32 	%r6, %ntid.x;
	mov.u32 	%r7, %ctaid.x;
	mad.lo.s32 	%r8, %r6, %r7, %r5;
	mov.u32 	%r9, %tid.y;
	mov.u32 	%r10, %ntid.y;
	mov.u32 	%r11, %ctaid.y;
	mad.lo.s32 	%r12, %r10, %r11, %r9;
	mad.lo.s32 	%r1, %r3, %r12, %r8;
	setp.ge.s32 	%p1, %r8, %r2;
	setp.ge.s32 	%p2, %r12, %r3;
	or.pred  	%p3, %p1, %p2;
	@%p3 bra 	$L__BB0_2;
	cvta.to.global.u64 	%rd4, %rd1;
	cvta.to.global.u64 	%rd5, %rd2;
	cvta.to.global.u64 	%rd6, %rd3;
	mul.wide.s32 	%rd7, %r1, 4;
	add.s64 	%rd8, %rd4, %rd7;
	ld.global.f32 	%f1, [%rd8];
	add.s64 	%rd9, %rd5, %rd7;
	ld.global.f32 	%f2, [%rd9];
	add.f32 	%f3, %f1, %f2;
	add.s64 	%rd10, %rd6, %rd7;
	st.global.f32 	[%rd10], %f3;
$L__BB0_2:
	ret;

}


// ===== COMPILED SASS (sm_100) =====

	.target	sm_100

	.elftype	@"ET_EXEC"


//--------------------- .note.nv.tkinfo           --------------------------
	.section	.note.nv.tkinfo,"",@"SHT_NOTE"
	.sectionflags	@"SHF_NOTE_NV_TKINFO"
	.tkinfo
        /*0018*/ 	.word	0x00000002
        /*0030*/ 	.string	""
        /*0030*/ 	.string	"ptxas"
        /*0030*/ 	.string	"Cuda compilation tools, release 13.0, V13.0.88"
        /*0030*/ 	.string	"Build cuda_13.0.r13.0/compiler.36424714_0"
        /*0030*/ 	.string	"-arch sm_100 -m 64 "



//--------------------- .note.nv.cuinfo           --------------------------
	.section	.note.nv.cuinfo,"",@"SHT_NOTE"
	.sectionflags	@"SHF_NOTE_NV_CUINFO"
        /*0018*/ 	.short	0x0002
        /*001a*/ 	.short	0x0064
        /*001c*/ 	.short	0x0082
	.zero		2


//--------------------- .nv.info                  --------------------------
	.section	.nv.info,"",@"SHT_CUDA_INFO"
	.align	4


	//----- nvinfo : EIATTR_REGCOUNT
	.align		4
        /*0000*/ 	.byte	0x04, 0x2f
        /*0002*/ 	.short	(.L_1 - .L_0)
	.align		4
.L_0:
        /*0004*/ 	.word	index@(_Z9sumMatrixPfS_S_ii)
        /*0008*/ 	.word	0x0000000c


	//----- nvinfo : EIATTR_FRAME_SIZE
	.align		4
.L_1:
        /*000c*/ 	.byte	0x04, 0x11
        /*000e*/ 	.short	(.L_3 - .L_2)
	.align		4
.L_2:
        /*0010*/ 	.word	index@(_Z9sumMatrixPfS_S_ii)
        /*0014*/ 	.word	0x00000000


	//----- nvinfo : EIATTR_MIN_STACK_SIZE
	.align		4
.L_3:
        /*0018*/ 	.byte	0x04, 0x12
        /*001a*/ 	.short	(.L_5 - .L_4)
	.align		4
.L_4:
        /*001c*/ 	.word	index@(_Z9sumMatrixPfS_S_ii)
        /*0020*/ 	.word	0x00000000
.L_5:


//--------------------- .nv.compat                --------------------------
	.section	.nv.compat,"",@"SHT_CUDA_COMPAT_INFO"
	.align	4
        /*0000*/ 	.byte	0x02, 0x09, 0x00, 0x00, 0x02, 0x02, 0x01, 0x00, 0x02, 0x05, 0x05, 0x00, 0x03, 0x07, 0x01, 0x01
        /*0010*/ 	.byte	0x02, 0x03, 0x00, 0x00, 0x02, 0x06, 0x01, 0x00, 0x04, 0x0b, 0x08, 0x00, 0x09, 0x00, 0x00, 0x00
        /*0020*/ 	.byte	0x00, 0x00, 0x00, 0x00


//--------------------- .nv.info._Z9sumMatrixPfS_S_ii --------------------------
	.section	.nv.info._Z9sumMatrixPfS_S_ii,"",@"SHT_CUDA_INFO"
	.sectionflags	@""
	.align	4


	//----- nvinfo : EIATTR_CUDA_API_VERSION
	.align		4
        /*0000*/ 	.byte	0x04, 0x37
        /*0002*/ 	.short	(.L_7 - .L_6)
.L_6:
        /*0004*/ 	.word	0x00000082


	//----- nvinfo : EIATTR_KPARAM_INFO
	.align		4
.L_7:
        /*0008*/ 	.byte	0x04, 0x17
        /*000a*/ 	.short	(.L_9 - .L_8)
.L_8:
        /*000c*/ 	.word	0x00000000
        /*0010*/ 	.short	0x0004
        /*0012*/ 	.short	0x001c
        /*0014*/ 	.byte	0x00, 0xf0, 0x11, 0x00


	//----- nvinfo : EIATTR_KPARAM_INFO
	.align		4
.L_9:
        /*0018*/ 	.byte	0x04, 0x17
        /*001a*/ 	.short	(.L_11 - .L_10)
.L_10:
        /*001c*/ 	.word	0x00000000
        /*0020*/ 	.short	0x0003
        /*0022*/ 	.short	0x0018
        /*0024*/ 	.byte	0x00, 0xf0, 0x11, 0x00


	//----- nvinfo : EIATTR_KPARAM_INFO
	.align		4
.L_11:
        /*0028*/ 	.byte	0x04, 0x17
        /*002a*/ 	.short	(.L_13 - .L_12)
.L_12:
        /*002c*/ 	.word	0x00000000
        /*0030*/ 	.short	0x0002
        /*0032*/ 	.short	0x0010
        /*0034*/ 	.byte	0x00, 0xf5, 0x21, 0x00


	//----- nvinfo : EIATTR_KPARAM_INFO
	.align		4
.L_13:
        /*0038*/ 	.byte	0x04, 0x17
        /*003a*/ 	.short	(.L_15 - .L_14)
.L_14:
        /*003c*/ 	.word	0x00000000
        /*0040*/ 	.short	0x0001
        /*0042*/ 	.short	0x0008
        /*0044*/ 	.byte	0x00, 0xf5, 0x21, 0x00


	//----- nvinfo : EIATTR_KPARAM_INFO
	.align		4
.L_15:
        /*0048*/ 	.byte	0x04, 0x17
        /*004a*/ 	.short	(.L_17 - .L_16)
.L_16:
        /*004c*/ 	.word	0x00000000
        /*0050*/ 	.short	0x0000
        /*0052*/ 	.short	0x0000
        /*0054*/ 	.byte	0x00, 0xf5, 0x21, 0x00


	//----- nvinfo : EIATTR_SPARSE_MMA_MASK
	.align		4
.L_17:
        /*0058*/ 	.byte	0x03, 0x50
        /*005a*/ 	.short	0x0000


	//----- nvinfo : EIATTR_MAXREG_COUNT
	.align		4
        /*005c*/ 	.byte	0x03, 0x1b
        /*005e*/ 	.short	0x00ff


	//----- nvinfo : EIATTR_MERCURY_ISA_VERSION
	.align		4
        /*0060*/ 	.byte	0x03, 0x5f
        /*0062*/ 	.short	0x0101


	//----- nvinfo : EIATTR_VRC_CTA_INIT_COUNT
	.align		4
        /*0064*/ 	.byte	0x02, 0x4a
	.zero		1
	.zero		1


	//----- nvinfo : EIATTR_EXIT_INSTR_OFFSETS
	.align		4
        /*0068*/ 	.byte	0x04, 0x1c
        /*006a*/ 	.short	(.L_19 - .L_18)


	//   ....[0]....
.L_18:
        /*006c*/ 	.word	0x000000d0


	//   ....[1]....
        /*0070*/ 	.word	0x00000190


	//----- nvinfo : EIATTR_CBANK_PARAM_SIZE
	.align		4
.L_19:
        /*0074*/ 	.byte	0x03, 0x19
        /*0076*/ 	.short	0x0020


	//----- nvinfo : EIATTR_PARAM_CBANK
	.align		4
        /*0078*/ 	.byte	0x04, 0x0a
        /*007a*/ 	.short	(.L_21 - .L_20)
	.align		4
.L_20:
        /*007c*/ 	.word	index@(.nv.constant0._Z9sumMatrixPfS_S_ii)
        /*0080*/ 	.short	0x0380
        /*0082*/ 	.short	0x0020


	//----- nvinfo : EIATTR_SW_WAR
	.align		4
.L_21:
        /*0084*/ 	.byte	0x04, 0x36
        /*0086*/ 	.short	(.L_23 - .L_22)
.L_22:
        /*0088*/ 	.word	0x00000008
.L_23:


//--------------------- .nv.callgraph             --------------------------
	.section	.nv.callgraph,"",@"SHT_CUDA_CALLGRAPH"
	.align	4
	.sectionentsize	8
	.align		4
        /*0000*/ 	.word	0x00000000
	.align		4
        /*0004*/ 	.word	0xffffffff
	.align		4
        /*0008*/ 	.word	0x00000000
	.align		4
        /*000c*/ 	.word	0xfffffffe
	.align		4
        /*0010*/ 	.word	0x00000000
	.align		4
        /*0014*/ 	.word	0xfffffffd
	.align		4
        /*0018*/ 	.word	0x00000000
	.align		4
        /*001c*/ 	.word	0xfffffffc


//--------------------- .text._Z9sumMatrixPfS_S_ii --------------------------
	.section	.text._Z9sumMatrixPfS_S_ii,"ax",@progbits
	.align	128
        .global         _Z9sumMatrixPfS_S_ii
        .type           _Z9sumMatrixPfS_S_ii,@function
        .size           _Z9sumMatrixPfS_S_ii,(.L_x_1 - _Z9sumMatrixPfS_S_ii)
        .other          _Z9sumMatrixPfS_S_ii,@"STO_CUDA_ENTRY STV_DEFAULT"
_Z9sumMatrixPfS_S_ii:
.text._Z9sumMatrixPfS_S_ii:
[----:B------:R-:W-:Y:S01]  /*0000*/  LDC R1, c[0x0][0x37c] ;  /* 0x0000df00ff017b82 */ /* 0x000fe20000000800 */
[----:B------:R-:W0:Y:S01]  /*0010*/  S2R R3, SR_TID.Y ;  /* 0x0000000000037919 */ /* 0x000e220000002200 */
[----:B------:R-:W1:Y:S01]  /*0020*/  LDCU UR4, c[0x0][0x360] ;  /* 0x00006c00ff0477ac */ /* 0x000e620008000800 */
[----:B------:R-:W0:Y:S01]  /*0030*/  S2R R2, SR_CTAID.Y ;  /* 0x0000000000027919 */ /* 0x000e220000002600 */
[----:B------:R-:W0:Y:S01]  /*0040*/  LDCU UR5, c[0x0][0x364] ;  /* 0x00006c80ff0577ac */ /* 0x000e220008000800 */
[----:B------:R-:W1:Y:S01]  /*0050*/  S2R R0, SR_TID.X ;  /* 0x0000000000007919 */ /* 0x000e620000002100 */
[----:B------:R-:W2:Y:S01]  /*0060*/  LDCU.64 UR6, c[0x0][0x398] ;  /* 0x00007300ff0677ac */ /* 0x000ea20008000a00 */
[----:B------:R-:W1:Y:S01]  /*0070*/  S2R R5, SR_CTAID.X ;  /* 0x0000000000057919 */ /* 0x000e620000002500 */
[----:B0-----:R-:W-:-:S05]  /*0080*/  IMAD R3, R2, UR5, R3 ;  /* 0x0000000502037c24 */ /* 0x001fca000f8e0203 */
[----:B--2---:R-:W-:Y:S01]  /*0090*/  ISETP.GE.AND P0, PT, R3, UR7, PT ;  /* 0x0000000703007c0c */ /* 0x004fe2000bf06270 */
[----:B-1----:R-:W-:-:S04]  /*00a0*/  IMAD R0, R5, UR4, R0 ;  /* 0x0000000405007c24 */ /* 0x002fc8000f8e0200 */
[----:B------:R-:W-:Y:S01]  /*00b0*/  IMAD R9, R3, UR7, R0 ;  /* 0x0000000703097c24 */ /* 0x000fe2000f8e0200 */
[----:B------:R-:W-:-:S13]  /*00c0*/  ISETP.GE.OR P0, PT, R0, UR6, P0 ;  /* 0x0000000600007c0c */ /* 0x000fda0008706670 */
[----:B------:R-:W-:Y:S05]  /*00d0*/  @P0 EXIT ;  /* 0x000000000000094d */ /* 0x000fea0003800000 */
[----:B------:R-:W0:Y:S01]  /*00e0*/  LDC.64 R2, c[0x0][0x380] ;  /* 0x0000e000ff027b82 */ /* 0x000e220000000a00 */
[----:B------:R-:W1:Y:S07]  /*00f0*/  LDCU.64 UR4, c[0x0][0x358] ;  /* 0x00006b00ff0477ac */ /* 0x000e6e0008000a00 */
[----:B------:R-:W2:Y:S08]  /*0100*/  LDC.64 R4, c[0x0][0x388] ;  /* 0x0000e200ff047b82 */ /* 0x000eb00000000a00 */
[----:B------:R-:W3:Y:S01]  /*0110*/  LDC.64 R6, c[0x0][0x390] ;  /* 0x0000e400ff067b82 */ /* 0x000ee20000000a00 */
[----:B0-----:R-:W-:-:S06]  /*0120*/  IMAD.WIDE R2, R9, 0x4, R2 ;  /* 0x0000000409027825 */ /* 0x001fcc00078e0202 */
[----:B-1----:R-:W4:Y:S01]  /*0130*/  LDG.E R2, desc[UR4][R2.64] ;  /* 0x0000000402027981 */ /* 0x002f22000c1e1900 */
[----:B--2---:R-:W-:-:S06]  /*0140*/  IMAD.WIDE R4, R9, 0x4, R4 ;  /* 0x0000000409047825 */ /* 0x004fcc00078e0204 */
[----:B------:R-:W4:Y:S01]  /*0150*/  LDG.E R5, desc[UR4][R4.64] ;  /* 0x0000000404057981 */ /* 0x000f22000c1e1900 */
[----:B---3--:R-:W-:-:S04]  /*0160*/  IMAD.WIDE R6, R9, 0x4, R6 ;  /* 0x0000000409067825 */ /* 0x008fc800078e0206 */
[----:B----4-:R-:W-:-:S05]  /*0170*/  FADD R9, R2, R5 ;  /* 0x0000000502097221 */ /* 0x010fca0000000000 */
[----:B------:R-:W-:Y:S01]  /*0180*/  STG.E desc[UR4][R6.64], R9 ;  /* 0x0000000906007986 */ /* 0x000fe2000c101904 */
[----:B------:R-:W-:Y:S05]  /*0190*/  EXIT ;  /* 0x000000000000794d */ /* 0x000fea0003800000 */
.L_x_0:
[----:B------:R-:W-:-:S00]  /*01a0*/  BRA `(.L_x_0) ;  /* 0xfffffffc00fc7947 */ /* 0x000fc0000383ffff */
[----:B------:R-:W-:-:S00]  /*01b0*/  NOP ;  /* 0x0000000000007918 */ /* 0x000fc00000000000 */
        /* <DEDUP_REMOVED lines=12> */
.L_x_1:


//--------------------- .nv.shared.reserved.0     --------------------------
	.section	.nv.shared.reserved.0,"aw",@nobits
	.weak		__nv_reservedSMEM_offset_0_alias
	.size		__nv_reservedSMEM_offset_0_alias, 0, 64
	.other		__nv_reservedSMEM_offset_0_alias,@"STO_CUDA_RESERVED_SHARED STV_DEFAULT"
__nv_reservedSMEM_offset_0_alias:
	.zero		0
	.zero		64


//--------------------- .nv.constant0._Z9sumMatrixPfS_S_ii --------------------------
	.section	.nv.constant0._Z9sumMatrixPfS_S_ii,"a",@progbits
	.sectionflags	@""
	.align	4
.nv.constant0._Z9sumMatrixPfS_S_ii:
	.zero		928


//--------------------- SYMBOLS --------------------------

	.type		.nv.reservedSmem.offset0,@object
	.size		.nv.reservedSmem.offset0,0x4
